	.headerflags	@"EF_CUDA_TEXMODE_UNIFIED EF_CUDA_64BIT_ADDRESS EF_CUDA_ACCELERATORS EF_CUDA_SM90 EF_CUDA_VIRTUAL_SM(EF_CUDA_SM90)"
	.elftype	@"ET_EXEC"


//--------------------- .nv.info                  --------------------------
	.section	.nv.info,"",@"SHT_CUDA_INFO"
	.align	4


	//----- nvinfo : EIATTR_REGCOUNT
	.align		4
        /*0000*/ 	.byte	0x04, 0x2f
        /*0002*/ 	.short	(.L_1 - .L_0)
	.align		4
.L_0:
        /*0004*/ 	.word	index@(triton_poi_fused_convolution_relu_22)
        /*0008*/ 	.word	0x0000000e


	//----- nvinfo : EIATTR_MIN_STACK_SIZE
	.align		4
.L_1:
        /*000c*/ 	.byte	0x04, 0x12
        /*000e*/ 	.short	(.L_3 - .L_2)
	.align		4
.L_2:
        /*0010*/ 	.word	index@(triton_poi_fused_convolution_relu_22)
        /*0014*/ 	.word	0x00000000


	//----- nvinfo : EIATTR_FRAME_SIZE
	.align		4
.L_3:
        /*0018*/ 	.byte	0x04, 0x11
        /*001a*/ 	.short	(.L_5 - .L_4)
	.align		4
.L_4:
        /*001c*/ 	.word	index@(triton_poi_fused_convolution_relu_22)
        /*0020*/ 	.word	0x00000000


	//----- nvinfo : EIATTR_MIN_STACK_SIZE
	.align		4
.L_5:
        /*0024*/ 	.byte	0x04, 0x12
        /*0026*/ 	.short	(.L_7 - .L_6)
	.align		4
.L_6:
        /*0028*/ 	.word	index@(triton_poi_fused_convolution_relu_22)
        /*002c*/ 	.word	0x00000000
.L_7:


//--------------------- .nv.info.triton_poi_fused_convolution_relu_22 --------------------------
	.section	.nv.info.triton_poi_fused_convolution_relu_22,"",@"SHT_CUDA_INFO"
	.sectionflags	@""
	.align	4


	//----- nvinfo : EIATTR_CUDA_API_VERSION
	.align		4
        /*0000*/ 	.byte	0x04, 0x37
        /*0002*/ 	.short	(.L_9 - .L_8)
.L_8:
        /*0004*/ 	.word	0x0000007c


	//----- nvinfo : EIATTR_KPARAM_INFO
	.align		4
.L_9:
        /*0008*/ 	.byte	0x04, 0x17
        /*000a*/ 	.short	(.L_11 - .L_10)
.L_10:
        /*000c*/ 	.word	0x00000000
        /*0010*/ 	.short	0x0002
        /*0012*/ 	.short	0x0010
        /*0014*/ 	.byte	0x00, 0xf0, 0x11, 0x00


	//----- nvinfo : EIATTR_KPARAM_INFO
	.align		4
.L_11:
        /*0018*/ 	.byte	0x04, 0x17
        /*001a*/ 	.short	(.L_13 - .L_12)
.L_12:
        /*001c*/ 	.word	0x00000000
        /*0020*/ 	.short	0x0001
        /*0022*/ 	.short	0x0008
        /*0024*/ 	.byte	0x00, 0xf4, 0x21, 0x00


	//----- nvinfo : EIATTR_KPARAM_INFO
	.align		4
.L_13:
        /*0028*/ 	.byte	0x04, 0x17
        /*002a*/ 	.short	(.L_15 - .L_14)
.L_14:
        /*002c*/ 	.word	0x00000000
        /*0030*/ 	.short	0x0000
        /*0032*/ 	.short	0x0000
        /*0034*/ 	.byte	0x00, 0xf4, 0x21, 0x00


	//----- nvinfo : EIATTR_SPARSE_MMA_MASK
	.align		4
.L_15:
        /*0038*/ 	.byte	0x03, 0x50
        /*003a*/ 	.short	0x0000


	//----- nvinfo : EIATTR_MAXREG_COUNT
	.align		4
        /*003c*/ 	.byte	0x03, 0x1b
        /*003e*/ 	.short	0x00ff


	//----- nvinfo : EIATTR_EXIT_INSTR_OFFSETS
	.align		4
        /*0040*/ 	.byte	0x04, 0x1c
        /*0042*/ 	.short	(.L_17 - .L_16)


	//   ....[0]....
.L_16:
        /*0044*/ 	.word	0x000001f0


	//----- nvinfo : EIATTR_REQNTID
	.align		4
.L_17:
        /*0048*/ 	.byte	0x04, 0x10
        /*004a*/ 	.short	(.L_19 - .L_18)
.L_18:
        /*004c*/ 	.word	0x00000080
        /*0050*/ 	.word	0x00000001
        /*0054*/ 	.word	0x00000001


	//----- nvinfo : EIATTR_CBANK_PARAM_SIZE
	.align		4
.L_19:
        /*0058*/ 	.byte	0x03, 0x19
        /*005a*/ 	.short	0x0014


	//----- nvinfo : EIATTR_PARAM_CBANK
	.align		4
        /*005c*/ 	.byte	0x04, 0x0a
        /*005e*/ 	.short	(.L_21 - .L_20)
	.align		4
.L_20:
        /*0060*/ 	.word	index@(.nv.constant0.triton_poi_fused_convolution_relu_22)
        /*0064*/ 	.short	0x0210
        /*0066*/ 	.short	0x0014


	//----- nvinfo : EIATTR_SW_WAR
	.align		4
.L_21:
        /*0068*/ 	.byte	0x04, 0x36
        /*006a*/ 	.short	(.L_23 - .L_22)
.L_22:
        /*006c*/ 	.word	0x00000008
.L_23:


//--------------------- .nv.callgraph             --------------------------
	.section	.nv.callgraph,"",@"SHT_CUDA_CALLGRAPH"
	.align	4
	.sectionentsize	8
	.align		4
        /*0000*/ 	.word	0x00000000
	.align		4
        /*0004*/ 	.word	0xffffffff
	.align		4
        /*0008*/ 	.word	0x00000000
	.align		4
        /*000c*/ 	.word	0xfffffffe
	.align		4
        /*0010*/ 	.word	0x00000000
	.align		4
        /*0014*/ 	.word	0xfffffffd
	.align		4
        /*0018*/ 	.word	0x00000000
	.align		4
        /*001c*/ 	.word	0xfffffffc


//--------------------- .text.triton_poi_fused_convolution_relu_22 --------------------------
	.section	.text.triton_poi_fused_convolution_relu_22,"ax",@progbits
	.align	128
        .global         triton_poi_fused_convolution_relu_22
        .type           triton_poi_fused_convolution_relu_22,@function
        .size           triton_poi_fused_convolution_relu_22,(.L_x_1 - triton_poi_fused_convolution_relu_22)
        .other          triton_poi_fused_convolution_relu_22,@"STO_CUDA_ENTRY STV_DEFAULT"
triton_poi_fused_convolution_relu_22:
.text.triton_poi_fused_convolution_relu_22:
[----:B------:R-:W-:Y:S01]  /*0000*/  LDC R1, c[0x0][0x28] ;  /* 0x00000a00ff017b82 */ /* 0x000fe20000000800 */
[----:B------:R-:W1:Y:S07]  /*0010*/  S2R R0, SR_TID.X ;  /* 0x0000000000007919 */ /* 0x000e6e0000002100 */
[----:B------:R-:W2:Y:S01]  /*0020*/  LDC.64 R8, c[0x0][0x218] ;  /* 0x00008600ff087b82 */ /* 0x000ea20000000a00 */
[----:B------:R-:W-:Y:S01]  /*0030*/  ULDC.64 UR4, c[0x0][0x208] ;  /* 0x0000820000047ab9 */ /* 0x000fe20000000a00 */
[----:B------:R-:W3:Y:S06]  /*0040*/  S2R R5, SR_CTAID.X ;  /* 0x0000000000057919 */ /* 0x000eec0000002500 */
[----:B------:R-:W4:Y:S01]  /*0050*/  LDC.64 R2, c[0x0][0x210] ;  /* 0x00008400ff027b82 */ /* 0x000f220000000a00 */
[----:B-1----:R-:W-:Y:S01]  /*0060*/  IMAD.SHL.U32 R0, R0, 0x4, RZ ;  /* 0x0000000400007824 */ /* 0x002fe200078e00ff */
[----:B---3--:R-:W-:-:S04]  /*0070*/  SHF.R.S32.HI R4, RZ, 0x16, R5 ;  /* 0x00000016ff047819 */ /* 0x008fc80000011405 */
[----:B------:R-:W-:-:S05]  /*0080*/  LOP3.LUT R0, R0, 0x1fc, RZ, 0xc0, !PT ;  /* 0x000001fc00007812 */ /* 0x000fca00078ec0ff */
[----:B------:R-:W-:Y:S01]  /*0090*/  IMAD R5, R5, 0x200, R0 ;  /* 0x0000020005057824 */ /* 0x000fe200078e0200 */
[----:B------:R-:W-:-:S03]  /*00a0*/  SGXT R0, R4, 0x1 ;  /* 0x000000010400781a */ /* 0x000fc60000000200 */
[----:B----4-:R-:W-:Y:S01]  /*00b0*/  IMAD.WIDE R2, R5, 0x4, R2 ;  /* 0x0000000405027825 */ /* 0x010fe200078e0202 */
[----:B------:R-:W-:-:S04]  /*00c0*/  LEA.HI R0, R0, R5, RZ, 0xc ;  /* 0x0000000500007211 */ /* 0x000fc800078f60ff */
[----:B------:R-:W-:-:S05]  /*00d0*/  LOP3.LUT R0, R0, 0xfffff000, RZ, 0xc0, !PT ;  /* 0xfffff00000007812 */ /* 0x000fca00078ec0ff */
[----:B------:R-:W-:-:S04]  /*00e0*/  IMAD.IADD R7, R5, 0x1, -R0 ;  /* 0x0000000105077824 */ /* 0x000fc800078e0a00 */
[----:B--2---:R-:W-:Y:S02]  /*00f0*/  IMAD.WIDE R8, R7, 0x4, R8 ;  /* 0x0000000407087825 */ /* 0x004fe400078e0208 */
[----:B------:R-:W2:Y:S04]  /*0100*/  LDG.E.128 R4, desc[UR4][R2.64] ;  /* 0x0000000402047981 */ /* 0x000ea8000c1e1d00 */
[----:B------:R-:W2:Y:S02]  /*0110*/  LDG.E.EL.128 R8, desc[UR4][R8.64] ;  /* 0x0000000408087981 */ /* 0x000ea4000c2e1d00 */
[C---:B--2---:R-:W-:Y:S01]  /*0120*/  FSETP.GEU.AND P3, PT, R4.reuse, -R8, PT ;  /* 0x800000080400720b */ /* 0x044fe20003f6e000 */
[----:B------:R-:W-:Y:S01]  /*0130*/  FADD R4, R4, R8 ;  /* 0x0000000804047221 */ /* 0x000fe20000000000 */
[C---:B------:R-:W-:Y:S01]  /*0140*/  FSETP.GEU.AND P2, PT, R5.reuse, -R9, PT ;  /* 0x800000090500720b */ /* 0x040fe20003f4e000 */
[----:B------:R-:W-:Y:S01]  /*0150*/  FADD R5, R5, R9 ;  /* 0x0000000905057221 */ /* 0x000fe20000000000 */
[C---:B------:R-:W-:Y:S01]  /*0160*/  FSETP.GEU.AND P1, PT, R6.reuse, -R10, PT ;  /* 0x8000000a0600720b */ /* 0x040fe20003f2e000 */
[----:B------:R-:W-:Y:S01]  /*0170*/  FADD R6, R6, R10 ;  /* 0x0000000a06067221 */ /* 0x000fe20000000000 */
[C---:B------:R-:W-:Y:S01]  /*0180*/  FADD R0, R7.reuse, R11 ;  /* 0x0000000b07007221 */ /* 0x040fe20000000000 */
[----:B------:R-:W-:-:S02]  /*0190*/  FSETP.GEU.AND P0, PT, R7, -R11, PT ;  /* 0x8000000b0700720b */ /* 0x000fc40003f0e000 */
[----:B------:R-:W-:Y:S02]  /*01a0*/  SEL R4, R4, RZ, P3 ;  /* 0x000000ff04047207 */ /* 0x000fe40001800000 */
[----:B------:R-:W-:Y:S02]  /*01b0*/  SEL R5, R5, RZ, P2 ;  /* 0x000000ff05057207 */ /* 0x000fe40001000000 */
[----:B------:R-:W-:Y:S02]  /*01c0*/  SEL R6, R6, RZ, P1 ;  /* 0x000000ff06067207 */ /* 0x000fe40000800000 */
[----:B------:R-:W-:-:S05]  /*01d0*/  SEL R7, R0, RZ, P0 ;  /* 0x000000ff00077207 */ /* 0x000fca0000000000 */
[----:B------:R-:W-:Y:S01]  /*01e0*/  STG.E.128 desc[UR4][R2.64], R4 ;  /* 0x0000000402007986 */ /* 0x000fe2000c101d04 */
[----:B------:R-:W-:Y:S05]  /*01f0*/  EXIT ;  /* 0x000000000000794d */ /* 0x000fea0003800000 */
.L_x_0:
[----:B------:R-:W-:-:S00]  /*0200*/  BRA `(.L_x_0) ;  /* 0xfffffffc00fc7947 */ /* 0x000fc0000383ffff */
[----:B------:R-:W-:-:S00]  /*0210*/  NOP ;  /* 0x0000000000007918 */ /* 0x000fc00000000000 */
        /* <DEDUP_REMOVED lines=14> */
.L_x_1:


//--------------------- .nv.constant0.triton_poi_fused_convolution_relu_22 --------------------------
	.section	.nv.constant0.triton_poi_fused_convolution_relu_22,"a",@progbits
	.sectionflags	@""
	.align	4
.nv.constant0.triton_poi_fused_convolution_relu_22:
	.zero		548
